//
// Generated by NVIDIA NVVM Compiler
//
// Compiler Build ID: CL-36424714
// Cuda compilation tools, release 13.0, V13.0.88
// Based on NVVM 20.0.0
//

.version 9.0
.target sm_100
.address_size 64

	// .globl	_Z17bitonic_Sort_StepPiii

.visible .entry _Z17bitonic_Sort_StepPiii(
	.param .u64 .ptr .align 1 _Z17bitonic_Sort_StepPiii_param_0,
	.param .u32 _Z17bitonic_Sort_StepPiii_param_1,
	.param .u32 _Z17bitonic_Sort_StepPiii_param_2
)
{
	.reg .pred 	%p<5>;
	.reg .b32 	%r<13>;
	.reg .b64 	%rd<11>;

	ld.param.u64 	%rd6, [_Z17bitonic_Sort_StepPiii_param_0];
	ld.param.u32 	%r8, [_Z17bitonic_Sort_StepPiii_param_1];
	ld.param.u32 	%r7, [_Z17bitonic_Sort_StepPiii_param_2];
	cvta.to.global.u64 	%rd1, %rd6;
	mov.u32 	%r9, %tid.x;
	mov.u32 	%r10, %ntid.x;
	mov.u32 	%r11, %ctaid.x;
	mad.lo.s32 	%r1, %r10, %r11, %r9;
	xor.b32  	%r2, %r8, %r1;
	setp.le.u32 	%p1, %r2, %r1;
	@%p1 bra 	$L__BB0_6;
	and.b32  	%r12, %r7, %r1;
	setp.ne.s32 	%p2, %r12, 0;
	@%p2 bra 	$L__BB0_4;
	mul.wide.u32 	%rd9, %r1, 4;
	add.s64 	%rd2, %rd1, %rd9;
	ld.global.u32 	%r3, [%rd2];
	mul.wide.u32 	%rd10, %r2, 4;
	add.s64 	%rd3, %rd1, %rd10;
	ld.global.u32 	%r4, [%rd3];
	setp.le.s32 	%p4, %r3, %r4;
	@%p4 bra 	$L__BB0_6;
	st.global.u32 	[%rd2], %r4;
	st.global.u32 	[%rd3], %r3;
	bra.uni 	$L__BB0_6;
$L__BB0_4:
	mul.wide.u32 	%rd7, %r1, 4;
	add.s64 	%rd4, %rd1, %rd7;
	ld.global.u32 	%r5, [%rd4];
	mul.wide.u32 	%rd8, %r2, 4;
	add.s64 	%rd5, %rd1, %rd8;
	ld.global.u32 	%r6, [%rd5];
	setp.ge.s32 	%p3, %r5, %r6;
	@%p3 bra 	$L__BB0_6;
	st.global.u32 	[%rd4], %r6;
	st.global.u32 	[%rd5], %r5;
$L__BB0_6:
	ret;

}


// ===== COMPILED SASS (sm_100) =====

	.target	sm_100

	.elftype	@"ET_EXEC"


//--------------------- .note.nv.tkinfo           --------------------------
	.section	.note.nv.tkinfo,"",@"SHT_NOTE"
	.sectionflags	@"SHF_NOTE_NV_TKINFO"
	.tkinfo
        /*0018*/ 	.word	0x00000002
        /*0030*/ 	.string	""
        /*0030*/ 	.string	"ptxas"
        /*0030*/ 	.string	"Cuda compilation tools, release 13.0, V13.0.88"
        /*0030*/ 	.string	"Build cuda_13.0.r13.0/compiler.36424714_0"
        /*0030*/ 	.string	"-arch sm_100 -m 64 "



//--------------------- .note.nv.cuinfo           --------------------------
	.section	.note.nv.cuinfo,"",@"SHT_NOTE"
	.sectionflags	@"SHF_NOTE_NV_CUINFO"
        /*0018*/ 	.short	0x0002
        /*001a*/ 	.short	0x0064
        /*001c*/ 	.short	0x0082
	.zero		2


//--------------------- .nv.info                  --------------------------
	.section	.nv.info,"",@"SHT_CUDA_INFO"
	.align	4


	//----- nvinfo : EIATTR_REGCOUNT
	.align		4
        /*0000*/ 	.byte	0x04, 0x2f
        /*0002*/ 	.short	(.L_1 - .L_0)
	.align		4
.L_0:
        /*0004*/ 	.word	index@(_Z17bitonic_Sort_StepPiii)
        /*0008*/ 	.word	0x0000000c


	//----- nvinfo : EIATTR_FRAME_SIZE
	.align		4
.L_1:
        /*000c*/ 	.byte	0x04, 0x11
        /*000e*/ 	.short	(.L_3 - .L_2)
	.align		4
.L_2:
        /*0010*/ 	.word	index@(_Z17bitonic_Sort_StepPiii)
        /*0014*/ 	.word	0x00000000


	//----- nvinfo : EIATTR_MIN_STACK_SIZE
	.align		4
.L_3:
        /*0018*/ 	.byte	0x04, 0x12
        /*001a*/ 	.short	(.L_5 - .L_4)
	.align		4
.L_4:
        /*001c*/ 	.word	index@(_Z17bitonic_Sort_StepPiii)
        /*0020*/ 	.word	0x00000000
.L_5:


//--------------------- .nv.compat                --------------------------
	.section	.nv.compat,"",@"SHT_CUDA_COMPAT_INFO"
	.align	4
        /*0000*/ 	.byte	0x02, 0x09, 0x00, 0x00, 0x02, 0x02, 0x01, 0x00, 0x02, 0x05, 0x05, 0x00, 0x03, 0x07, 0x01, 0x01
        /*0010*/ 	.byte	0x02, 0x03, 0x00, 0x00, 0x02, 0x06, 0x01, 0x00, 0x04, 0x0b, 0x08, 0x00, 0x09, 0x00, 0x00, 0x00
        /*0020*/ 	.byte	0x00, 0x00, 0x00, 0x00


//--------------------- .nv.info._Z17bitonic_Sort_StepPiii --------------------------
	.section	.nv.info._Z17bitonic_Sort_StepPiii,"",@"SHT_CUDA_INFO"
	.sectionflags	@""
	.align	4


	//----- nvinfo : EIATTR_CUDA_API_VERSION
	.align		4
        /*0000*/ 	.byte	0x04, 0x37
        /*0002*/ 	.short	(.L_7 - .L_6)
.L_6:
        /*0004*/ 	.word	0x00000082


	//----- nvinfo : EIATTR_KPARAM_INFO
	.align		4
.L_7:
        /*0008*/ 	.byte	0x04, 0x17
        /*000a*/ 	.short	(.L_9 - .L_8)
.L_8:
        /*000c*/ 	.word	0x00000000
        /*0010*/ 	.short	0x0002
        /*0012*/ 	.short	0x000c
        /*0014*/ 	.byte	0x00, 0xf0, 0x11, 0x00


	//----- nvinfo : EIATTR_KPARAM_INFO
	.align		4
.L_9:
        /*0018*/ 	.byte	0x04, 0x17
        /*001a*/ 	.short	(.L_11 - .L_10)
.L_10:
        /*001c*/ 	.word	0x00000000
        /*0020*/ 	.short	0x0001
        /*0022*/ 	.short	0x0008
        /*0024*/ 	.byte	0x00, 0xf0, 0x11, 0x00


	//----- nvinfo : EIATTR_KPARAM_INFO
	.align		4
.L_11:
        /*0028*/ 	.byte	0x04, 0x17
        /*002a*/ 	.short	(.L_13 - .L_12)
.L_12:
        /*002c*/ 	.word	0x00000000
        /*0030*/ 	.short	0x0000
        /*0032*/ 	.short	0x0000
        /*0034*/ 	.byte	0x00, 0xf5, 0x21, 0x00


	//----- nvinfo : EIATTR_SPARSE_MMA_MASK
	.align		4
.L_13:
        /*0038*/ 	.byte	0x03, 0x50
        /*003a*/ 	.short	0x0000


	//----- nvinfo : EIATTR_MAXREG_COUNT
	.align		4
        /*003c*/ 	.byte	0x03, 0x1b
        /*003e*/ 	.short	0x00ff


	//----- nvinfo : EIATTR_MERCURY_ISA_VERSION
	.align		4
        /*0040*/ 	.byte	0x03, 0x5f
        /*0042*/ 	.short	0x0101


	//----- nvinfo : EIATTR_VRC_CTA_INIT_COUNT
	.align		4
        /*0044*/ 	.byte	0x02, 0x4a
	.zero		1
	.zero		1


	//----- nvinfo : EIATTR_EXIT_INSTR_OFFSETS
	.align		4
        /*0048*/ 	.byte	0x04, 0x1c
        /*004a*/ 	.short	(.L_15 - .L_14)


	//   ....[0]....
.L_14:
        /*004c*/ 	.word	0x00000080


	//   ....[1]....
        /*0050*/ 	.word	0x00000130


	//   ....[2]....
        /*0054*/ 	.word	0x00000160


	//   ....[3]....
        /*0058*/ 	.word	0x000001d0


	//   ....[4]....
        /*005c*/ 	.word	0x00000200


	//----- nvinfo : EIATTR_CRS_STACK_SIZE
	.align		4
.L_15:
        /*0060*/ 	.byte	0x04, 0x1e
        /*0062*/ 	.short	(.L_17 - .L_16)
.L_16:
        /*0064*/ 	.word	0x00000000


	//----- nvinfo : EIATTR_CBANK_PARAM_SIZE
	.align		4
.L_17:
        /*0068*/ 	.byte	0x03, 0x19
        /*006a*/ 	.short	0x0010


	//----- nvinfo : EIATTR_PARAM_CBANK
	.align		4
        /*006c*/ 	.byte	0x04, 0x0a
        /*006e*/ 	.short	(.L_19 - .L_18)
	.align		4
.L_18:
        /*0070*/ 	.word	index@(.nv.constant0._Z17bitonic_Sort_StepPiii)
        /*0074*/ 	.short	0x0380
        /*0076*/ 	.short	0x0010


	//----- nvinfo : EIATTR_SW_WAR
	.align		4
.L_19:
        /*0078*/ 	.byte	0x04, 0x36
        /*007a*/ 	.short	(.L_21 - .L_20)
.L_20:
        /*007c*/ 	.word	0x00000008
.L_21:


//--------------------- .nv.callgraph             --------------------------
	.section	.nv.callgraph,"",@"SHT_CUDA_CALLGRAPH"
	.align	4
	.sectionentsize	8
	.align		4
        /*0000*/ 	.word	0x00000000
	.align		4
        /*0004*/ 	.word	0xffffffff
	.align		4
        /*0008*/ 	.word	0x00000000
	.align		4
        /*000c*/ 	.word	0xfffffffe
	.align		4
        /*0010*/ 	.word	0x00000000
	.align		4
        /*0014*/ 	.word	0xfffffffd
	.align		4
        /*0018*/ 	.word	0x00000000
	.align		4
        /*001c*/ 	.word	0xfffffffc


//--------------------- .text._Z17bitonic_Sort_StepPiii --------------------------
	.section	.text._Z17bitonic_Sort_StepPiii,"ax",@progbits
	.align	128
        .global         _Z17bitonic_Sort_StepPiii
        .type           _Z17bitonic_Sort_StepPiii,@function
        .size           _Z17bitonic_Sort_StepPiii,(.L_x_2 - _Z17bitonic_Sort_StepPiii)
        .other          _Z17bitonic_Sort_StepPiii,@"STO_CUDA_ENTRY STV_DEFAULT"
_Z17bitonic_Sort_StepPiii:
.text._Z17bitonic_Sort_StepPiii:
[----:B------:R-:W-:Y:S01]  /*0000*/  LDC R1, c[0x0][0x37c] ;  /* 0x0000df00ff017b82 */ /* 0x000fe20000000800 */
[----:B------:R-:W0:Y:S01]  /*0010*/  S2R R7, SR_TID.X ;  /* 0x0000000000077919 */ /* 0x000e220000002100 */
[----:B------:R-:W0:Y:S01]  /*0020*/  LDCU UR4, c[0x0][0x360] ;  /* 0x00006c00ff0477ac */ /* 0x000e220008000800 */
[----:B------:R-:W0:Y:S01]  /*0030*/  S2R R0, SR_CTAID.X ;  /* 0x0000000000007919 */ /* 0x000e220000002500 */
[----:B------:R-:W1:Y:S01]  /*0040*/  LDCU UR5, c[0x0][0x388] ;  /* 0x00007100ff0577ac */ /* 0x000e620008000800 */
[----:B0-----:R-:W-:-:S05]  /*0050*/  IMAD R7, R0, UR4, R7 ;  /* 0x0000000400077c24 */ /* 0x001fca000f8e0207 */
[----:B-1----:R-:W-:-:S04]  /*0060*/  LOP3.LUT R9, R7, UR5, RZ, 0x3c, !PT ;  /* 0x0000000507097c12 */ /* 0x002fc8000f8e3cff */
[----:B------:R-:W-:-:S13]  /*0070*/  ISETP.GT.U32.AND P0, PT, R9, R7, PT ;  /* 0x000000070900720c */ /* 0x000fda0003f04070 */
[----:B------:R-:W-:Y:S05]  /*0080*/  @!P0 EXIT ;  /* 0x000000000000894d */ /* 0x000fea0003800000 */
[----:B------:R-:W0:Y:S02]  /*0090*/  LDCU UR4, c[0x0][0x38c] ;  /* 0x00007180ff0477ac */ /* 0x000e240008000800 */
[----:B0-----:R-:W-:Y:S01]  /*00a0*/  LOP3.LUT P0, RZ, R7, UR4, RZ, 0xc0, !PT ;  /* 0x0000000407ff7c12 */ /* 0x001fe2000f80c0ff */
[----:B------:R-:W0:-:S12]  /*00b0*/  LDCU.64 UR4, c[0x0][0x358] ;  /* 0x00006b00ff0477ac */ /* 0x000e180008000a00 */
[----:B------:R-:W-:Y:S05]  /*00c0*/  @P0 BRA `(.L_x_0) ;  /* 0x0000000000280947 */ /* 0x000fea0003800000 */
[----:B------:R-:W1:Y:S02]  /*00d0*/  LDC.64 R4, c[0x0][0x380] ;  /* 0x0000e000ff047b82 */ /* 0x000e640000000a00 */
[----:B-1----:R-:W-:-:S04]  /*00e0*/  IMAD.WIDE.U32 R2, R7, 0x4, R4 ;  /* 0x0000000407027825 */ /* 0x002fc800078e0004 */
[----:B------:R-:W-:Y:S01]  /*00f0*/  IMAD.WIDE.U32 R4, R9, 0x4, R4 ;  /* 0x0000000409047825 */ /* 0x000fe200078e0004 */
[----:B0-----:R-:W2:Y:S04]  /*0100*/  LDG.E R7, desc[UR4][R2.64] ;  /* 0x0000000402077981 */ /* 0x001ea8000c1e1900 */
[----:B------:R-:W2:Y:S02]  /*0110*/  LDG.E R0, desc[UR4][R4.64] ;  /* 0x0000000404007981 */ /* 0x000ea4000c1e1900 */
[----:B--2---:R-:W-:-:S13]  /*0120*/  ISETP.GT.AND P0, PT, R7, R0, PT ;  /* 0x000000000700720c */ /* 0x004fda0003f04270 */
[----:B------:R-:W-:Y:S05]  /*0130*/  @!P0 EXIT ;  /* 0x000000000000894d */ /* 0x000fea0003800000 */
[----:B------:R-:W-:Y:S04]  /*0140*/  STG.E desc[UR4][R2.64], R0 ;  /* 0x0000000002007986 */ /* 0x000fe8000c101904 */
[----:B------:R-:W-:Y:S01]  /*0150*/  STG.E desc[UR4][R4.64], R7 ;  /* 0x0000000704007986 */ /* 0x000fe2000c101904 */
[----:B------:R-:W-:Y:S05]  /*0160*/  EXIT ;  /* 0x000000000000794d */ /* 0x000fea0003800000 */
.L_x_0:
[----:B------:R-:W1:Y:S02]  /*0170*/  LDC.64 R2, c[0x0][0x380] ;  /* 0x0000e000ff027b82 */ /* 0x000e640000000a00 */
[----:B-1----:R-:W-:-:S04]  /*0180*/  IMAD.WIDE.U32 R4, R7, 0x4, R2 ;  /* 0x0000000407047825 */ /* 0x002fc800078e0002 */
[----:B------:R-:W-:Y:S01]  /*0190*/  IMAD.WIDE.U32 R2, R9, 0x4, R2 ;  /* 0x0000000409027825 */ /* 0x000fe200078e0002 */
[----:B0-----:R-:W2:Y:S04]  /*01a0*/  LDG.E R7, desc[UR4][R4.64] ;  /* 0x0000000404077981 */ /* 0x001ea8000c1e1900 */
[----:B------:R-:W2:Y:S02]  /*01b0*/  LDG.E R0, desc[UR4][R2.64] ;  /* 0x0000000402007981 */ /* 0x000ea4000c1e1900 */
[----:B--2---:R-:W-:-:S13]  /*01c0*/  ISETP.GE.AND P0, PT, R7, R0, PT ;  /* 0x000000000700720c */ /* 0x004fda0003f06270 */
[----:B------:R-:W-:Y:S05]  /*01d0*/  @P0 EXIT ;  /* 0x000000000000094d */ /* 0x000fea0003800000 */
[----:B------:R-:W-:Y:S04]  /*01e0*/  STG.E desc[UR4][R4.64], R0 ;  /* 0x0000000004007986 */ /* 0x000fe8000c101904 */
[----:B------:R-:W-:Y:S01]  /*01f0*/  STG.E desc[UR4][R2.64], R7 ;  /* 0x0000000702007986 */ /* 0x000fe2000c101904 */
[----:B------:R-:W-:Y:S05]  /*0200*/  EXIT ;  /* 0x000000000000794d */ /* 0x000fea0003800000 */
.L_x_1:
[----:B------:R-:W-:-:S00]  /*0210*/  BRA `(.L_x_1) ;  /* 0xfffffffc00fc7947 */ /* 0x000fc0000383ffff */
[----:B------:R-:W-:-:S00]  /*0220*/  NOP ;  /* 0x0000000000007918 */ /* 0x000fc00000000000 */
        /* <DEDUP_REMOVED lines=13> */
.L_x_2:


//--------------------- .nv.shared.reserved.0     --------------------------
	.section	.nv.shared.reserved.0,"aw",@nobits
	.weak		__nv_reservedSMEM_offset_0_alias
	.size		__nv_reservedSMEM_offset_0_alias, 0, 64
	.other		__nv_reservedSMEM_offset_0_alias,@"STO_CUDA_RESERVED_SHARED STV_DEFAULT"
__nv_reservedSMEM_offset_0_alias:
	.zero		0
	.zero		64


//--------------------- .nv.constant0._Z17bitonic_Sort_StepPiii --------------------------
	.section	.nv.constant0._Z17bitonic_Sort_StepPiii,"a",@progbits
	.sectionflags	@""
	.align	4
.nv.constant0._Z17bitonic_Sort_StepPiii:
	.zero		912


//--------------------- SYMBOLS --------------------------

	.type		.nv.reservedSmem.offset0,@object
	.size		.nv.reservedSmem.offset0,0x4
